//
// Generated by NVIDIA NVVM Compiler
//
// Compiler Build ID: CL-36424714
// Cuda compilation tools, release 13.0, V13.0.88
// Based on NVVM 20.0.0
//

.version 9.0
.target sm_100
.address_size 64

	// .globl	_Z10threadID_xv
.extern .func  (.param .b32 func_retval0) vprintf
(
	.param .b64 vprintf_param_0,
	.param .b64 vprintf_param_1
)
;
.global .align 1 .b8 $str[62] = {73, 32, 97, 109, 32, 116, 104, 114, 101, 97, 100, 58, 32, 37, 117, 32, 108, 97, 117, 110, 99, 104, 101, 100, 32, 102, 114, 111, 109, 32, 98, 108, 111, 99, 107, 58, 32, 37, 117, 32, 97, 110, 100, 32, 109, 121, 32, 99, 111, 117, 110, 116, 32, 105, 115, 58, 32, 37, 117, 32, 10};

.visible .entry _Z10threadID_xv()
{
	.local .align 8 .b8 	__local_depot0[16];
	.reg .b64 	%SP;
	.reg .b64 	%SPL;
	.reg .b32 	%r<7>;
	.reg .b64 	%rd<5>;

	mov.u64 	%SPL, __local_depot0;
	cvta.local.u64 	%SP, %SPL;
	add.u64 	%rd1, %SP, 0;
	add.u64 	%rd2, %SPL, 0;
	mov.u32 	%r1, %tid.x;
	mov.u32 	%r2, %ctaid.x;
	mov.u32 	%r3, %ntid.x;
	mad.lo.s32 	%r4, %r3, %r2, %r1;
	st.local.v2.u32 	[%rd2], {%r1, %r2};
	st.local.u32 	[%rd2+8], %r4;
	mov.u64 	%rd3, $str;
	cvta.global.u64 	%rd4, %rd3;
	{ // callseq 0, 0
	.param .b64 param0;
	st.param.b64 	[param0], %rd4;
	.param .b64 param1;
	st.param.b64 	[param1], %rd1;
	.param .b32 retval0;
	call.uni (retval0), 
	vprintf, 
	(
	param0, 
	param1
	);
	ld.param.b32 	%r5, [retval0];
	} // callseq 0
	ret;

}


// ===== COMPILED SASS (sm_100) =====

	.target	sm_100

	.elftype	@"ET_EXEC"


//--------------------- .note.nv.tkinfo           --------------------------
	.section	.note.nv.tkinfo,"",@"SHT_NOTE"
	.sectionflags	@"SHF_NOTE_NV_TKINFO"
	.tkinfo
        /*0018*/ 	.word	0x00000002
        /*0030*/ 	.string	""
        /*0030*/ 	.string	"ptxas"
        /*0030*/ 	.string	"Cuda compilation tools, release 13.0, V13.0.88"
        /*0030*/ 	.string	"Build cuda_13.0.r13.0/compiler.36424714_0"
        /*0030*/ 	.string	"-arch sm_100 -m 64 "



//--------------------- .note.nv.cuinfo           --------------------------
	.section	.note.nv.cuinfo,"",@"SHT_NOTE"
	.sectionflags	@"SHF_NOTE_NV_CUINFO"
        /*0018*/ 	.short	0x0002
        /*001a*/ 	.short	0x0064
        /*001c*/ 	.short	0x0082
	.zero		2


//--------------------- .nv.info                  --------------------------
	.section	.nv.info,"",@"SHT_CUDA_INFO"
	.align	4


	//----- nvinfo : EIATTR_REGCOUNT
	.align		4
        /*0000*/ 	.byte	0x04, 0x2f
        /*0002*/ 	.short	(.L_2 - .L_1)
	.align		4
.L_1:
        /*0004*/ 	.word	index@(_Z10threadID_xv)
        /*0008*/ 	.word	0x00000018


	//----- nvinfo : EIATTR_FRAME_SIZE
	.align		4
.L_2:
        /*000c*/ 	.byte	0x04, 0x11
        /*000e*/ 	.short	(.L_4 - .L_3)
	.align		4
.L_3:
        /*0010*/ 	.word	index@(_Z10threadID_xv)
        /*0014*/ 	.word	0x00000010


	//----- nvinfo : EIATTR_MIN_STACK_SIZE
	.align		4
.L_4:
        /*0018*/ 	.byte	0x04, 0x12
        /*001a*/ 	.short	(.L_6 - .L_5)
	.align		4
.L_5:
        /*001c*/ 	.word	index@(_Z10threadID_xv)
        /*0020*/ 	.word	0x00000010
.L_6:


//--------------------- .nv.compat                --------------------------
	.section	.nv.compat,"",@"SHT_CUDA_COMPAT_INFO"
	.align	4
        /*0000*/ 	.byte	0x02, 0x09, 0x00, 0x00, 0x02, 0x02, 0x01, 0x00, 0x02, 0x05, 0x05, 0x00, 0x03, 0x07, 0x01, 0x01
        /*0010*/ 	.byte	0x02, 0x03, 0x00, 0x00, 0x02, 0x06, 0x01, 0x00, 0x04, 0x0b, 0x08, 0x00, 0x09, 0x00, 0x00, 0x00
        /*0020*/ 	.byte	0x00, 0x00, 0x00, 0x00


//--------------------- .nv.info._Z10threadID_xv  --------------------------
	.section	.nv.info._Z10threadID_xv,"",@"SHT_CUDA_INFO"
	.sectionflags	@""
	.align	4


	//----- nvinfo : EIATTR_CUDA_API_VERSION
	.align		4
        /*0000*/ 	.byte	0x04, 0x37
        /*0002*/ 	.short	(.L_8 - .L_7)
.L_7:
        /*0004*/ 	.word	0x00000082


	//----- nvinfo : EIATTR_SPARSE_MMA_MASK
	.align		4
.L_8:
        /*0008*/ 	.byte	0x03, 0x50
        /*000a*/ 	.short	0x0000


	//----- nvinfo : EIATTR_MAXREG_COUNT
	.align		4
        /*000c*/ 	.byte	0x03, 0x1b
        /*000e*/ 	.short	0x00ff


	//----- nvinfo : EIATTR_EXTERNS
	.align		4
        /*0010*/ 	.byte	0x04, 0x0f
        /*0012*/ 	.short	(.L_10 - .L_9)


	//   ....[0]....
	.align		4
.L_9:
        /*0014*/ 	.word	index@(vprintf)


	//----- nvinfo : EIATTR_MERCURY_ISA_VERSION
	.align		4
.L_10:
        /*0018*/ 	.byte	0x03, 0x5f
        /*001a*/ 	.short	0x0101


	//----- nvinfo : EIATTR_VRC_CTA_INIT_COUNT
	.align		4
        /*001c*/ 	.byte	0x02, 0x4a
	.zero		1
	.zero		1


	//----- nvinfo : EIATTR_SYSCALL_OFFSETS
	.align		4
        /*0020*/ 	.byte	0x04, 0x46
        /*0022*/ 	.short	(.L_12 - .L_11)


	//   ....[0]....
.L_11:
        /*0024*/ 	.word	0x00000120


	//----- nvinfo : EIATTR_EXIT_INSTR_OFFSETS
	.align		4
.L_12:
        /*0028*/ 	.byte	0x04, 0x1c
        /*002a*/ 	.short	(.L_14 - .L_13)


	//   ....[0]....
.L_13:
        /*002c*/ 	.word	0x00000130


	//----- nvinfo : EIATTR_SW_WAR
	.align		4
.L_14:
        /*0030*/ 	.byte	0x04, 0x36
        /*0032*/ 	.short	(.L_16 - .L_15)
.L_15:
        /*0034*/ 	.word	0x00000008
.L_16:


//--------------------- .nv.callgraph             --------------------------
	.section	.nv.callgraph,"",@"SHT_CUDA_CALLGRAPH"
	.align	4
	.sectionentsize	8
	.align		4
        /*0000*/ 	.word	0x00000000
	.align		4
        /*0004*/ 	.word	0xffffffff
	.align		4
        /*0008*/ 	.word	index@(_Z10threadID_xv)
	.align		4
        /*000c*/ 	.word	index@(vprintf)
	.align		4
        /*0010*/ 	.word	0x00000000
	.align		4
        /*0014*/ 	.word	0xfffffffe
	.align		4
        /*0018*/ 	.word	0x00000000
	.align		4
        /*001c*/ 	.word	0xfffffffd
	.align		4
        /*0020*/ 	.word	0x00000000
	.align		4
        /*0024*/ 	.word	0xfffffffc


//--------------------- .nv.constant4             --------------------------
	.section	.nv.constant4,"a",@progbits
	.align	8
	.align		8
.nv.constant4:
        /*0000*/ 	.dword	vprintf
	.align		8
        /*0008*/ 	.dword	$str


//--------------------- .text._Z10threadID_xv     --------------------------
	.section	.text._Z10threadID_xv,"ax",@progbits
	.align	128
        .global         _Z10threadID_xv
        .type           _Z10threadID_xv,@function
        .size           _Z10threadID_xv,(.L_x_2 - _Z10threadID_xv)
        .other          _Z10threadID_xv,@"STO_CUDA_ENTRY STV_DEFAULT"
_Z10threadID_xv:
.text._Z10threadID_xv:
[----:B------:R-:W0:Y:S01]  /*0000*/  LDC R1, c[0x0][0x37c] ;  /* 0x0000df00ff017b82 */ /* 0x000e220000000800 */
[----:B------:R-:W1:Y:S01]  /*0010*/  S2R R8, SR_TID.X ;  /* 0x0000000000087919 */ /* 0x000e620000002100 */
[----:B------:R-:W2:Y:S01]  /*0020*/  LDCU UR5, c[0x0][0x2fc] ;  /* 0x00005f80ff0577ac */ /* 0x000ea20008000800 */
[----:B------:R-:W-:Y:S01]  /*0030*/  MOV R2, 0x0 ;  /* 0x0000000000027802 */ /* 0x000fe20000000f00 */
[----:B0-----:R-:W-:Y:S01]  /*0040*/  VIADD R1, R1, 0xfffffff0 ;  /* 0xfffffff001017836 */ /* 0x001fe20000000000 */
[----:B------:R-:W1:Y:S01]  /*0050*/  S2R R9, SR_CTAID.X ;  /* 0x0000000000097919 */ /* 0x000e620000002500 */
[----:B------:R-:W1:Y:S03]  /*0060*/  LDCU UR6, c[0x0][0x360] ;  /* 0x00006c00ff0677ac */ /* 0x000e660008000800 */
[----:B------:R-:W0:Y:S01]  /*0070*/  LDC.64 R2, c[0x4][R2] ;  /* 0x0100000002027b82 */ /* 0x000e220000000a00 */
[----:B------:R-:W3:Y:S02]  /*0080*/  LDCU UR4, c[0x0][0x2f8] ;  /* 0x00005f00ff0477ac */ /* 0x000ee40008000800 */
[----:B---3--:R-:W-:-:S05]  /*0090*/  IADD3 R6, P0, PT, R1, UR4, RZ ;  /* 0x0000000401067c10 */ /* 0x008fca000ff1e0ff */
[----:B--2---:R-:W-:Y:S02]  /*00a0*/  IMAD.X R7, RZ, RZ, UR5, P0 ;  /* 0x00000005ff077e24 */ /* 0x004fe400080e06ff */
[----:B-1----:R-:W-:Y:S01]  /*00b0*/  IMAD R0, R9, UR6, R8 ;  /* 0x0000000609007c24 */ /* 0x002fe2000f8e0208 */
[----:B------:R1:W-:Y:S01]  /*00c0*/  STL.64 [R1], R8 ;  /* 0x0000000801007387 */ /* 0x0003e20000100a00 */
[----:B------:R-:W2:Y:S03]  /*00d0*/  LDCU.64 UR6, c[0x4][0x8] ;  /* 0x01000100ff0677ac */ /* 0x000ea60008000a00 */
[----:B------:R1:W-:Y:S01]  /*00e0*/  STL [R1+0x8], R0 ;  /* 0x0000080001007387 */ /* 0x0003e20000100800 */
[----:B--2---:R-:W-:Y:S01]  /*00f0*/  IMAD.U32 R4, RZ, RZ, UR6 ;  /* 0x00000006ff047e24 */ /* 0x004fe2000f8e00ff */
[----:B01----:R-:W-:-:S07]  /*0100*/  MOV R5, UR7 ;  /* 0x0000000700057c02 */ /* 0x003fce0008000f00 */
[----:B------:R-:W-:-:S07]  /*0110*/  LEPC R20, `(.L_x_0) ;  /* 0x000000001014794e */ /* 0x000fce0000000000 */
[----:B------:R-:W-:Y:S05]  /*0120*/  CALL.ABS.NOINC R2 ;  /* 0x0000000002007343 */ /* 0x000fea0003c00000 */
.L_x_0:
[----:B------:R-:W-:Y:S05]  /*0130*/  EXIT ;  /* 0x000000000000794d */ /* 0x000fea0003800000 */
.L_x_1:
[----:B------:R-:W-:-:S00]  /*0140*/  BRA `(.L_x_1) ;  /* 0xfffffffc00fc7947 */ /* 0x000fc0000383ffff */
[----:B------:R-:W-:-:S00]  /*0150*/  NOP ;  /* 0x0000000000007918 */ /* 0x000fc00000000000 */
        /* <DEDUP_REMOVED lines=10> */
.L_x_2:


//--------------------- .nv.global.init           --------------------------
	.section	.nv.global.init,"aw",@progbits
.nv.global.init:
	.type		$str,@object
	.size		$str,(.L_0 - $str)
$str:
        /*0000*/ 	.byte	0x49, 0x20, 0x61, 0x6d, 0x20, 0x74, 0x68, 0x72, 0x65, 0x61, 0x64, 0x3a, 0x20, 0x25, 0x75, 0x20
        /*0010*/ 	.byte	0x6c, 0x61, 0x75, 0x6e, 0x63, 0x68, 0x65, 0x64, 0x20, 0x66, 0x72, 0x6f, 0x6d, 0x20, 0x62, 0x6c
        /*0020*/ 	.byte	0x6f, 0x63, 0x6b, 0x3a, 0x20, 0x25, 0x75, 0x20, 0x61, 0x6e, 0x64, 0x20, 0x6d, 0x79, 0x20, 0x63
        /*0030*/ 	.byte	0x6f, 0x75, 0x6e, 0x74, 0x20, 0x69, 0x73, 0x3a, 0x20, 0x25, 0x75, 0x20, 0x0a, 0x00
.L_0:


//--------------------- .nv.shared.reserved.0     --------------------------
	.section	.nv.shared.reserved.0,"aw",@nobits
	.weak		__nv_reservedSMEM_offset_0_alias
	.size		__nv_reservedSMEM_offset_0_alias, 0, 64
	.other		__nv_reservedSMEM_offset_0_alias,@"STO_CUDA_RESERVED_SHARED STV_DEFAULT"
__nv_reservedSMEM_offset_0_alias:
	.zero		0
	.zero		64


//--------------------- .nv.constant0._Z10threadID_xv --------------------------
	.section	.nv.constant0._Z10threadID_xv,"a",@progbits
	.sectionflags	@""
	.align	4
.nv.constant0._Z10threadID_xv:
	.zero		896


//--------------------- SYMBOLS --------------------------

	.type		.nv.reservedSmem.offset0,@object
	.size		.nv.reservedSmem.offset0,0x4
	.type		vprintf,@function
